	.headerflags	@"EF_CUDA_TEXMODE_UNIFIED EF_CUDA_64BIT_ADDRESS EF_CUDA_ACCELERATORS EF_CUDA_SM90 EF_CUDA_VIRTUAL_SM(EF_CUDA_SM90)"
	.elftype	@"ET_EXEC"


//--------------------- .nv.info                  --------------------------
	.section	.nv.info,"",@"SHT_CUDA_INFO"
	.align	4


	//----- nvinfo : EIATTR_REGCOUNT
	.align		4
        /*0000*/ 	.byte	0x04, 0x2f
        /*0002*/ 	.short	(.L_3 - .L_2)
	.align		4
.L_2:
        /*0004*/ 	.word	index@(triton_poi_fused__native_batch_norm_legit_no_training_cat_relu_40)
        /*0008*/ 	.word	0x00000038


	//----- nvinfo : EIATTR_MIN_STACK_SIZE
	.align		4
.L_3:
        /*000c*/ 	.byte	0x04, 0x12
        /*000e*/ 	.short	(.L_5 - .L_4)
	.align		4
.L_4:
        /*0010*/ 	.word	index@(triton_poi_fused__native_batch_norm_legit_no_training_cat_relu_40)
        /*0014*/ 	.word	0x00000000


	//----- nvinfo : EIATTR_FRAME_SIZE
	.align		4
.L_5:
        /*0018*/ 	.byte	0x04, 0x11
        /*001a*/ 	.short	(.L_7 - .L_6)
	.align		4
.L_6:
        /*001c*/ 	.word	index@(triton_poi_fused__native_batch_norm_legit_no_training_cat_relu_40)
        /*0020*/ 	.word	0x00000000


	//----- nvinfo : EIATTR_MIN_STACK_SIZE
	.align		4
.L_7:
        /*0024*/ 	.byte	0x04, 0x12
        /*0026*/ 	.short	(.L_9 - .L_8)
	.align		4
.L_8:
        /*0028*/ 	.word	index@(triton_poi_fused__native_batch_norm_legit_no_training_cat_relu_40)
        /*002c*/ 	.word	0x00000000
.L_9:


//--------------------- .nv.info.triton_poi_fused__native_batch_norm_legit_no_training_cat_relu_40 --------------------------
	.section	.nv.info.triton_poi_fused__native_batch_norm_legit_no_training_cat_relu_40,"",@"SHT_CUDA_INFO"
	.sectionflags	@""
	.align	4


	//----- nvinfo : EIATTR_CUDA_API_VERSION
	.align		4
        /*0000*/ 	.byte	0x04, 0x37
        /*0002*/ 	.short	(.L_11 - .L_10)
.L_10:
        /*0004*/ 	.word	0x0000007c


	//----- nvinfo : EIATTR_KPARAM_INFO
	.align		4
.L_11:
        /*0008*/ 	.byte	0x04, 0x17
        /*000a*/ 	.short	(.L_13 - .L_12)
.L_12:
        /*000c*/ 	.word	0x00000000
        /*0010*/ 	.short	0x0008
        /*0012*/ 	.short	0x0040
        /*0014*/ 	.byte	0x00, 0xf0, 0x11, 0x00


	//----- nvinfo : EIATTR_KPARAM_INFO
	.align		4
.L_13:
        /*0018*/ 	.byte	0x04, 0x17
        /*001a*/ 	.short	(.L_15 - .L_14)
.L_14:
        /*001c*/ 	.word	0x00000000
        /*0020*/ 	.short	0x0007
        /*0022*/ 	.short	0x0038
        /*0024*/ 	.byte	0x00, 0xf4, 0x21, 0x00


	//----- nvinfo : EIATTR_KPARAM_INFO
	.align		4
.L_15:
        /*0028*/ 	.byte	0x04, 0x17
        /*002a*/ 	.short	(.L_17 - .L_16)
.L_16:
        /*002c*/ 	.word	0x00000000
        /*0030*/ 	.short	0x0006
        /*0032*/ 	.short	0x0030
        /*0034*/ 	.byte	0x00, 0xf4, 0x21, 0x00


	//----- nvinfo : EIATTR_KPARAM_INFO
	.align		4
.L_17:
        /*0038*/ 	.byte	0x04, 0x17
        /*003a*/ 	.short	(.L_19 - .L_18)
.L_18:
        /*003c*/ 	.word	0x00000000
        /*0040*/ 	.short	0x0005
        /*0042*/ 	.short	0x0028
        /*0044*/ 	.byte	0x00, 0xf4, 0x21, 0x00


	//----- nvinfo : EIATTR_KPARAM_INFO
	.align		4
.L_19:
        /*0048*/ 	.byte	0x04, 0x17
        /*004a*/ 	.short	(.L_21 - .L_20)
.L_20:
        /*004c*/ 	.word	0x00000000
        /*0050*/ 	.short	0x0004
        /*0052*/ 	.short	0x0020
        /*0054*/ 	.byte	0x00, 0xf4, 0x21, 0x00


	//----- nvinfo : EIATTR_KPARAM_INFO
	.align		4
.L_21:
        /*0058*/ 	.byte	0x04, 0x17
        /*005a*/ 	.short	(.L_23 - .L_22)
.L_22:
        /*005c*/ 	.word	0x00000000
        /*0060*/ 	.short	0x0003
        /*0062*/ 	.short	0x0018
        /*0064*/ 	.byte	0x00, 0xf4, 0x21, 0x00


	//----- nvinfo : EIATTR_KPARAM_INFO
	.align		4
.L_23:
        /*0068*/ 	.byte	0x04, 0x17
        /*006a*/ 	.short	(.L_25 - .L_24)
.L_24:
        /*006c*/ 	.word	0x00000000
        /*0070*/ 	.short	0x0002
        /*0072*/ 	.short	0x0010
        /*0074*/ 	.byte	0x00, 0xf4, 0x21, 0x00


	//----- nvinfo : EIATTR_KPARAM_INFO
	.align		4
.L_25:
        /*0078*/ 	.byte	0x04, 0x17
        /*007a*/ 	.short	(.L_27 - .L_26)
.L_26:
        /*007c*/ 	.word	0x00000000
        /*0080*/ 	.short	0x0001
        /*0082*/ 	.short	0x0008
        /*0084*/ 	.byte	0x00, 0xf4, 0x21, 0x00


	//----- nvinfo : EIATTR_KPARAM_INFO
	.align		4
.L_27:
        /*0088*/ 	.byte	0x04, 0x17
        /*008a*/ 	.short	(.L_29 - .L_28)
.L_28:
        /*008c*/ 	.word	0x00000000
        /*0090*/ 	.short	0x0000
        /*0092*/ 	.short	0x0000
        /*0094*/ 	.byte	0x00, 0xf4, 0x21, 0x00


	//----- nvinfo : EIATTR_SPARSE_MMA_MASK
	.align		4
.L_29:
        /*0098*/ 	.byte	0x03, 0x50
        /*009a*/ 	.short	0x0000


	//----- nvinfo : EIATTR_MAXREG_COUNT
	.align		4
        /*009c*/ 	.byte	0x03, 0x1b
        /*009e*/ 	.short	0x00ff


	//----- nvinfo : EIATTR_EXIT_INSTR_OFFSETS
	.align		4
        /*00a0*/ 	.byte	0x04, 0x1c
        /*00a2*/ 	.short	(.L_31 - .L_30)


	//   ....[0]....
.L_30:
        /*00a4*/ 	.word	0x00001220


	//   ....[1]....
        /*00a8*/ 	.word	0x00001240


	//----- nvinfo : EIATTR_REQNTID
	.align		4
.L_31:
        /*00ac*/ 	.byte	0x04, 0x10
        /*00ae*/ 	.short	(.L_33 - .L_32)
.L_32:
        /*00b0*/ 	.word	0x00000080
        /*00b4*/ 	.word	0x00000001
        /*00b8*/ 	.word	0x00000001


	//----- nvinfo : EIATTR_CBANK_PARAM_SIZE
	.align		4
.L_33:
        /*00bc*/ 	.byte	0x03, 0x19
        /*00be*/ 	.short	0x0044


	//----- nvinfo : EIATTR_PARAM_CBANK
	.align		4
        /*00c0*/ 	.byte	0x04, 0x0a
        /*00c2*/ 	.short	(.L_35 - .L_34)
	.align		4
.L_34:
        /*00c4*/ 	.word	index@(.nv.constant0.triton_poi_fused__native_batch_norm_legit_no_training_cat_relu_40)
        /*00c8*/ 	.short	0x0210
        /*00ca*/ 	.short	0x0044


	//----- nvinfo : EIATTR_SW_WAR
	.align		4
.L_35:
        /*00cc*/ 	.byte	0x04, 0x36
        /*00ce*/ 	.short	(.L_37 - .L_36)
.L_36:
        /*00d0*/ 	.word	0x00000008
.L_37:


//--------------------- .nv.callgraph             --------------------------
	.section	.nv.callgraph,"",@"SHT_CUDA_CALLGRAPH"
	.align	4
	.sectionentsize	8
	.align		4
        /*0000*/ 	.word	0x00000000
	.align		4
        /*0004*/ 	.word	0xffffffff
	.align		4
        /*0008*/ 	.word	0x00000000
	.align		4
        /*000c*/ 	.word	0xfffffffe
	.align		4
        /*0010*/ 	.word	0x00000000
	.align		4
        /*0014*/ 	.word	0xfffffffd
	.align		4
        /*0018*/ 	.word	0x00000000
	.align		4
        /*001c*/ 	.word	0xfffffffc


//--------------------- .nv.constant4             --------------------------
	.section	.nv.constant4,"a",@progbits
	.align	8
	.align		8
.nv.constant4:
        /*0000*/ 	.dword	_$_str
	.align		8
        /*0008*/ 	.dword	_$_str_$_2


//--------------------- .text.triton_poi_fused__native_batch_norm_legit_no_training_cat_relu_40 --------------------------
	.section	.text.triton_poi_fused__native_batch_norm_legit_no_training_cat_relu_40,"ax",@progbits
	.align	128
        .global         triton_poi_fused__native_batch_norm_legit_no_training_cat_relu_40
        .type           triton_poi_fused__native_batch_norm_legit_no_training_cat_relu_40,@function
        .size           triton_poi_fused__native_batch_norm_legit_no_training_cat_relu_40,(.L_x_1 - triton_poi_fused__native_batch_norm_legit_no_training_cat_relu_40)
        .other          triton_poi_fused__native_batch_norm_legit_no_training_cat_relu_40,@"STO_CUDA_ENTRY STV_DEFAULT"
triton_poi_fused__native_batch_norm_legit_no_training_cat_relu_40:
.text.triton_poi_fused__native_batch_norm_legit_no_training_cat_relu_40:
[----:B------:R-:W0:Y:S01]  /*0000*/  LDC R1, c[0x0][0x28] ;  /* 0x00000a00ff017b82 */ /* 0x000e220000000800 */
[----:B------:R-:W1:Y:S07]  /*0010*/  S2R R0, SR_TID.X ;  /* 0x0000000000007919 */ /* 0x000e6e0000002100 */
[----:B------:R-:W2:Y:S01]  /*0020*/  LDC.64 R2, c[0x0][0x228] ;  /* 0x00008a00ff027b82 */ /* 0x000ea20000000a00 */
[----:B------:R-:W-:Y:S01]  /*0030*/  CS2R R10, SRZ ;  /* 0x00000000000a7805 */ /* 0x000fe2000001ff00 */
[----:B------:R-:W-:Y:S01]  /*0040*/  ULDC.64 UR4, c[0x0][0x208] ;  /* 0x0000820000047ab9 */ /* 0x000fe20000000a00 */
[----:B------:R-:W3:Y:S01]  /*0050*/  S2R R5, SR_CTAID.X ;  /* 0x0000000000057919 */ /* 0x000ee20000002500 */
[----:B------:R-:W-:-:S02]  /*0060*/  IMAD.MOV.U32 R12, RZ, RZ, RZ ;  /* 0x000000ffff0c7224 */ /* 0x000fc400078e00ff */
[----:B------:R-:W-:Y:S02]  /*0070*/  IMAD.MOV.U32 R26, RZ, RZ, RZ ;  /* 0x000000ffff1a7224 */ /* 0x000fe400078e00ff */
[----:B------:R-:W-:Y:S01]  /*0080*/  IMAD.MOV.U32 R23, RZ, RZ, RZ ;  /* 0x000000ffff177224 */ /* 0x000fe200078e00ff */
[----:B------:R-:W4:Y:S01]  /*0090*/  LDC.64 R24, c[0x0][0x220] ;  /* 0x00008800ff187b82 */ /* 0x000f220000000a00 */
[----:B------:R-:W-:-:S07]  /*00a0*/  IMAD.MOV.U32 R45, RZ, RZ, 0x3e800000 ;  /* 0x3e800000ff2d7424 */ /* 0x000fce00078e00ff */
[----:B------:R-:W5:Y:S01]  /*00b0*/  LDC.64 R16, c[0x0][0x230] ;  /* 0x00008c00ff107b82 */ /* 0x000f620000000a00 */
[----:B------:R-:W-:Y:S01]  /*00c0*/  IMAD.MOV.U32 R35, RZ, RZ, RZ ;  /* 0x000000ffff237224 */ /* 0x000fe200078e00ff */
[----:B------:R-:W-:Y:S02]  /*00d0*/  CS2R R36, SRZ ;  /* 0x0000000000247805 */ /* 0x000fe4000001ff00 */
[----:B------:R-:W-:Y:S01]  /*00e0*/  CS2R R38, SRZ ;  /* 0x0000000000267805 */ /* 0x000fe2000001ff00 */
[----:B------:R-:W-:Y:S01]  /*00f0*/  IMAD.MOV.U32 R46, RZ, RZ, RZ ;  /* 0x000000ffff2e7224 */ /* 0x000fe200078e00ff */
[----:B------:R-:W-:Y:S02]  /*0100*/  CS2R R40, SRZ ;  /* 0x0000000000287805 */ /* 0x000fe4000001ff00 */
[----:B------:R-:W2:Y:S01]  /*0110*/  LDC.64 R52, c[0x0][0x210] ;  /* 0x00008400ff347b82 */ /* 0x000ea20000000a00 */
[----:B------:R-:W-:Y:S01]  /*0120*/  CS2R R42, SRZ ;  /* 0x00000000002a7805 */ /* 0x000fe2000001ff00 */
[----:B------:R-:W-:Y:S01]  /*0130*/  IMAD.MOV.U32 R44, RZ, RZ, RZ ;  /* 0x000000ffff2c7224 */ /* 0x000fe200078e00ff */
[----:B------:R-:W-:Y:S01]  /*0140*/  ULDC.64 UR6, c[0x0][0x218] ;  /* 0x0000860000067ab9 */ /* 0x000fe20000000a00 */
[----:B-1----:R-:W-:Y:S01]  /*0150*/  IMAD.SHL.U32 R0, R0, 0x4, RZ ;  /* 0x0000000400007824 */ /* 0x002fe200078e00ff */
[----:B---3--:R-:W-:-:S04]  /*0160*/  SHF.R.S32.HI R4, RZ, 0x15, R5 ;  /* 0x00000015ff047819 */ /* 0x008fc80000011405 */
[----:B------:R-:W-:Y:S02]  /*0170*/  LOP3.LUT R0, R0, 0x1fc, RZ, 0xc0, !PT ;  /* 0x000001fc00007812 */ /* 0x000fe400078ec0ff */
[----:B------:R-:W-:-:S03]  /*0180*/  SGXT R4, R4, 0x1 ;  /* 0x000000010404781a */ /* 0x000fc60000000200 */
[----:B------:R-:W-:-:S04]  /*0190*/  IMAD R5, R5, 0x400, R0 ;  /* 0x0000040005057824 */ /* 0x000fc800078e0200 */
[C---:B------:R-:W-:Y:S01]  /*01a0*/  VIADD R47, R5.reuse, 0x200 ;  /* 0x00000200052f7836 */ /* 0x040fe20000000000 */
[C---:B------:R-:W-:Y:S02]  /*01b0*/  LEA.HI R0, R4.reuse, R5, RZ, 0x6 ;  /* 0x0000000504007211 */ /* 0x040fe400078f30ff */
[----:B------:R-:W-:Y:S02]  /*01c0*/  ISETP.GE.AND P1, PT, R5, 0x12a00, PT ;  /* 0x00012a000500780c */ /* 0x000fe40003f26270 */
[----:B------:R-:W-:Y:S02]  /*01d0*/  SHF.R.S32.HI R27, RZ, 0x6, R0 ;  /* 0x00000006ff1b7819 */ /* 0x000fe40000011400 */
[----:B------:R-:W-:-:S03]  /*01e0*/  LEA.HI R4, R4, R47, RZ, 0x6 ;  /* 0x0000002f04047211 */ /* 0x000fc600078f30ff */
[----:B------:R-:W-:-:S05]  /*01f0*/  IMAD.HI R6, R27, 0xdbeb61f, RZ ;  /* 0x0dbeb61f1b067827 */ /* 0x000fca00078e02ff */
[----:B------:R-:W-:-:S04]  /*0200*/  SHF.R.U32.HI R7, RZ, 0x1f, R6 ;  /* 0x0000001fff077819 */ /* 0x000fc80000011606 */
[----:B------:R-:W-:Y:S02]  /*0210*/  LEA.HI.SX32 R6, R6, R7, 0x1c ;  /* 0x0000000706067211 */ /* 0x000fe400078fe2ff */
[----:B------:R-:W-:-:S03]  /*0220*/  SHF.R.S32.HI R4, RZ, 0x6, R4 ;  /* 0x00000006ff047819 */ /* 0x000fc60000011404 */
[----:B------:R-:W-:Y:S02]  /*0230*/  IMAD R27, R6, -0x12a, R27 ;  /* 0xfffffed6061b7824 */ /* 0x000fe400078e021b */
[----:B------:R-:W-:-:S04]  /*0240*/  IMAD.HI R8, R4, 0xdbeb61f, RZ ;  /* 0x0dbeb61f04087827 */ /* 0x000fc800078e02ff */
[----:B--2---:R-:W-:Y:S01]  /*0250*/  IMAD.WIDE R6, R27, 0x4, R2 ;  /* 0x000000041b067825 */ /* 0x004fe200078e0202 */
[----:B------:R-:W-:-:S04]  /*0260*/  SHF.R.U32.HI R9, RZ, 0x1f, R8 ;  /* 0x0000001fff097819 */ /* 0x000fc80000011608 */
[----:B------:R-:W2:Y:S04]  /*0270*/  @!P1 LDG.E.EL R10, desc[UR4][R6.64] ;  /* 0x00000004060a9981 */ /* 0x000ea8000c2e1900 */
[----:B------:R-:W3:Y:S01]  /*0280*/  @!P1 LDG.E.EL R11, desc[UR4][R6.64] ;  /* 0x00000004060b9981 */ /* 0x000ee2000c2e1900 */
[----:B------:R-:W-:Y:S02]  /*0290*/  LEA.HI.SX32 R9, R8, R9, 0x1c ;  /* 0x0000000908097211 */ /* 0x000fe400078fe2ff */
[----:B------:R-:W-:Y:S01]  /*02a0*/  ISETP.GE.AND P0, PT, R47, 0x12a00, PT ;  /* 0x00012a002f00780c */ /* 0x000fe20003f06270 */
[----:B------:R-:W4:Y:S01]  /*02b0*/  @!P1 LDG.E.EL R12, desc[UR4][R6.64] ;  /* 0x00000004060c9981 */ /* 0x000f22000c2e1900 */
[----:B------:R-:W-:Y:S02]  /*02c0*/  IMAD.MOV.U32 R8, RZ, RZ, RZ ;  /* 0x000000ffff087224 */ /* 0x000fe400078e00ff */
[----:B------:R-:W-:-:S02]  /*02d0*/  IMAD R18, R9, -0x12a, R4 ;  /* 0xfffffed609127824 */ /* 0x000fc400078e0204 */
[----:B------:R-:W-:Y:S02]  /*02e0*/  IMAD.MOV.U32 R4, RZ, RZ, RZ ;  /* 0x000000ffff047224 */ /* 0x000fe400078e00ff */
[----:B------:R-:W-:Y:S01]  /*02f0*/  IMAD.WIDE R2, R18, 0x4, R2 ;  /* 0x0000000412027825 */ /* 0x000fe200078e0202 */
[----:B------:R1:W5:Y:S04]  /*0300*/  @!P1 LDG.E.EL R8, desc[UR4][R6.64] ;  /* 0x0000000406089981 */ /* 0x000368000c2e1900 */
[----:B------:R-:W5:Y:S04]  /*0310*/  @!P0 LDG.E.EL R4, desc[UR4][R2.64] ;  /* 0x0000000402048981 */ /* 0x000f68000c2e1900 */
[----:B------:R-:W5:Y:S04]  /*0320*/  @!P0 LDG.E.EL R26, desc[UR4][R2.64] ;  /* 0x00000004021a8981 */ /* 0x000f68000c2e1900 */
[----:B------:R-:W5:Y:S01]  /*0330*/  @!P0 LDG.E.EL R23, desc[UR4][R2.64] ;  /* 0x0000000402178981 */ /* 0x000f62000c2e1900 */
[----:B------:R-:W-:Y:S01]  /*0340*/  IMAD.HI R28, R5, 0xdbeb61f, RZ ;  /* 0x0dbeb61f051c7827 */ /* 0x000fe200078e02ff */
[----:B------:R-:W-:-:S02]  /*0350*/  LOP3.LUT R0, R0, 0xffffffc0, RZ, 0xc0, !PT ;  /* 0xffffffc000007812 */ /* 0x000fc400078ec0ff */
[----:B------:R1:W5:Y:S01]  /*0360*/  @!P0 LDG.E.EL R46, desc[UR4][R2.64] ;  /* 0x00000004022e8981 */ /* 0x000362000c2e1900 */
[----:B------:R-:W-:Y:S01]  /*0370*/  IMAD.HI R22, R47, 0xdbeb61f, RZ ;  /* 0x0dbeb61f2f167827 */ /* 0x000fe200078e02ff */
[----:B------:R-:W-:-:S03]  /*0380*/  SHF.R.U32.HI R9, RZ, 0x1f, R28 ;  /* 0x0000001fff097819 */ /* 0x000fc6000001161c */
[----:B------:R-:W-:Y:S01]  /*0390*/  IMAD.IADD R0, R5, 0x1, -R0 ;  /* 0x0000000105007824 */ /* 0x000fe200078e0a00 */
[----:B------:R-:W-:Y:S02]  /*03a0*/  LEA.HI.SX32 R28, R28, R9, 0x16 ;  /* 0x000000091c1c7211 */ /* 0x000fe400078fb2ff */
[----:B-1----:R-:W-:Y:S02]  /*03b0*/  SHF.R.U32.HI R7, RZ, 0x1f, R22 ;  /* 0x0000001fff077819 */ /* 0x002fe40000011616 */
[----:B------:R-:W-:Y:S01]  /*03c0*/  SHF.R.S32.HI R49, RZ, 0x1f, R0 ;  /* 0x0000001fff317819 */ /* 0x000fe20000011400 */
[----:B------:R-:W-:Y:S01]  /*03d0*/  IMAD R20, R28, 0x300, RZ ;  /* 0x000003001c147824 */ /* 0x000fe200078e02ff */
[----:B------:R-:W-:Y:S01]  /*03e0*/  LEA.HI.SX32 R22, R22, R7, 0x16 ;  /* 0x0000000716167211 */ /* 0x000fe200078fb2ff */
[----:B------:R-:W-:-:S03]  /*03f0*/  IMAD.SHL.U32 R7, R27, 0x40, RZ ;  /* 0x000000401b077824 */ /* 0x000fc600078e00ff */
[--C-:B------:R-:W-:Y:S01]  /*0400*/  SHF.R.S32.HI R14, RZ, 0x1f, R20.reuse ;  /* 0x0000001fff0e7819 */ /* 0x100fe20000011414 */
[----:B------:R-:W-:Y:S01]  /*0410*/  IMAD R6, R22, 0x300, RZ ;  /* 0x0000030016067824 */ /* 0x000fe200078e02ff */
[----:B------:R-:W-:Y:S02]  /*0420*/  IADD3 R20, P2, P3, R7, R0, R20 ;  /* 0x0000000007147210 */ /* 0x000fe40007b5e014 */
[----:B------:R-:W-:Y:S01]  /*0430*/  SHF.R.S32.HI R21, RZ, 0x1f, R7 ;  /* 0x0000001fff157819 */ /* 0x000fe20000011407 */
[----:B------:R-:W-:-:S03]  /*0440*/  IMAD.SHL.U32 R7, R18, 0x40, RZ ;  /* 0x0000004012077824 */ /* 0x000fc600078e00ff */
[----:B------:R-:W-:Y:S02]  /*0450*/  IADD3.X R21, R21, R49, R14, P2, P3 ;  /* 0x0000003115157210 */ /* 0x000fe400017e640e */
[--C-:B------:R-:W-:Y:S01]  /*0460*/  IADD3 R19, P3, P5, R7, R0, R6.reuse ;  /* 0x0000000007137210 */ /* 0x100fe20007d7e006 */
[----:B------:R-:W-:Y:S01]  /*0470*/  IMAD R51, R28, -0x4a80, R5 ;  /* 0xffffb5801c337824 */ /* 0x000fe200078e0205 */
[----:B------:R-:W-:Y:S01]  /*0480*/  SHF.R.S32.HI R6, RZ, 0x1f, R6 ;  /* 0x0000001fff067819 */ /* 0x000fe20000011406 */
[----:B------:R-:W1:Y:S01]  /*0490*/  LDC.64 R14, c[0x0][0x238] ;  /* 0x00008e00ff0e7b82 */ /* 0x000e620000000a00 */
[----:B------:R-:W-:-:S04]  /*04a0*/  SHF.R.S32.HI R0, RZ, 0x1f, R7 ;  /* 0x0000001fff007819 */ /* 0x000fc80000011407 */
[----:B------:R-:W-:Y:S02]  /*04b0*/  IADD3.X R49, R0, R49, R6, P3, P5 ;  /* 0x0000003100317210 */ /* 0x000fe40001fea406 */
[----:B0-----:R-:W-:Y:S01]  /*04c0*/  CS2R R2, SRZ ;  /* 0x0000000000027805 */ /* 0x001fe2000001ff00 */
[----:B------:R-:W-:Y:S02]  /*04d0*/  IMAD.MOV.U32 R29, RZ, RZ, RZ ;  /* 0x000000ffff1d7224 */ /* 0x000fe400078e00ff */
[----:B--2---:R-:W-:Y:S01]  /*04e0*/  FADD R10, R10, 9.9999997473787516356e-06 ;  /* 0x3727c5ac0a0a7421 */ /* 0x004fe20000000000 */
[----:B---3--:R-:W-:-:S05]  /*04f0*/  FADD R11, R11, 9.9999997473787516356e-06 ;  /* 0x3727c5ac0b0b7421 */ /* 0x008fca0000000000 */
[----:B------:R-:W0:Y:S01]  /*0500*/  MUFU.SQRT R10, R10 ;  /* 0x0000000a000a7308 */ /* 0x000e220000002000 */
[----:B----4-:R-:W-:-:S07]  /*0510*/  FADD R12, R12, 9.9999997473787516356e-06 ;  /* 0x3727c5ac0c0c7421 */ /* 0x010fce0000000000 */
[----:B------:R-:W2:Y:S01]  /*0520*/  MUFU.SQRT R11, R11 ;  /* 0x0000000b000b7308 */ /* 0x000ea20000002000 */
[----:B-----5:R-:W-:Y:S01]  /*0530*/  FADD R8, R8, 9.9999997473787516356e-06 ;  /* 0x3727c5ac08087421 */ /* 0x020fe20000000000 */
[----:B------:R-:W-:Y:S01]  /*0540*/  FADD R4, R4, 9.9999997473787516356e-06 ;  /* 0x3727c5ac04047421 */ /* 0x000fe20000000000 */
[----:B0-----:R-:W-:-:S05]  /*0550*/  FSETP.GT.AND P4, PT, R10, 8.50705917302346158658e+37, PT ;  /* 0x7e8000000a00780b */ /* 0x001fca0003f84000 */
[----:B------:R-:W0:Y:S01]  /*0560*/  MUFU.SQRT R12, R12 ;  /* 0x0000000c000c7308 */ /* 0x000e220000002000 */
[----:B------:R-:W-:Y:S02]  /*0570*/  FSETP.GEU.AND P2, PT, R10, 1.175494350822287508e-38, PT ;  /* 0x008000000a00780b */ /* 0x000fe40003f4e000 */
[----:B------:R-:W-:Y:S02]  /*0580*/  FSEL R0, R45, 1, P4 ;  /* 0x3f8000002d007808 */ /* 0x000fe40002000000 */
[----:B--2---:R-:W-:-:S03]  /*0590*/  FSETP.GT.AND P6, PT, R11, 8.50705917302346158658e+37, PT ;  /* 0x7e8000000b00780b */ /* 0x004fc60003fc4000 */
[----:B------:R-:W2:Y:S01]  /*05a0*/  MUFU.SQRT R8, R8 ;  /* 0x0000000800087308 */ /* 0x000ea20000002000 */
[----:B------:R-:W-:Y:S02]  /*05b0*/  FSETP.GEU.AND P5, PT, R11, 1.175494350822287508e-38, PT ;  /* 0x008000000b00780b */ /* 0x000fe40003fae000 */
[----:B------:R-:W-:Y:S01]  /*05c0*/  FSEL R7, R45, 1, P6 ;  /* 0x3f8000002d077808 */ /* 0x000fe20003000000 */
[----:B------:R-:W-:Y:S02]  /*05d0*/  @P4 FMUL R10, R10, 0.25 ;  /* 0x3e8000000a0a4820 */ /* 0x000fe40000400000 */
[----:B------:R-:W-:Y:S01]  /*05e0*/  @!P2 FMUL R0, R0, 16777216 ;  /* 0x4b8000000000a820 */ /* 0x000fe20000400000 */
[----:B0-----:R-:W-:Y:S01]  /*05f0*/  FSETP.GT.AND P3, PT, R12, 8.50705917302346158658e+37, PT ;  /* 0x7e8000000c00780b */ /* 0x001fe20003f64000 */
[----:B------:R-:W0:Y:S01]  /*0600*/  MUFU.SQRT R4, R4 ;  /* 0x0000000400047308 */ /* 0x000e220000002000 */
[----:B------:R-:W-:Y:S01]  /*0610*/  @!P2 FMUL R10, R10, 16777216 ;  /* 0x4b8000000a0aa820 */ /* 0x000fe20000400000 */
[----:B------:R-:W-:Y:S01]  /*0620*/  FSETP.GEU.AND P4, PT, R12, 1.175494350822287508e-38, PT ;  /* 0x008000000c00780b */ /* 0x000fe20003f8e000 */
[----:B------:R-:W-:Y:S01]  /*0630*/  @P6 FMUL R11, R11, 0.25 ;  /* 0x3e8000000b0b6820 */ /* 0x000fe20000400000 */
[----:B------:R-:W-:-:S02]  /*0640*/  FSEL R6, R45, 1, P3 ;  /* 0x3f8000002d067808 */ /* 0x000fc40001800000 */
[----:B------:R-:W-:Y:S01]  /*0650*/  @!P5 FMUL R7, R7, 16777216 ;  /* 0x4b8000000707d820 */ /* 0x000fe20000400000 */
[C---:B--2---:R-:W-:Y:S01]  /*0660*/  FSETP.GT.AND P2, PT, R8.reuse, 8.50705917302346158658e+37, PT ;  /* 0x7e8000000800780b */ /* 0x044fe20003f44000 */
[----:B------:R-:W-:Y:S01]  /*0670*/  @!P5 FMUL R11, R11, 16777216 ;  /* 0x4b8000000b0bd820 */ /* 0x000fe20000400000 */
[----:B------:R-:W-:Y:S01]  /*0680*/  FSETP.GEU.AND P6, PT, R8, 1.175494350822287508e-38, PT ;  /* 0x008000000800780b */ /* 0x000fe20003fce000 */
[----:B------:R-:W-:Y:S01]  /*0690*/  FADD R26, R26, 9.9999997473787516356e-06 ;  /* 0x3727c5ac1a1a7421 */ /* 0x000fe20000000000 */
[----:B------:R-:W-:Y:S01]  /*06a0*/  MUFU.RCP R31, R10 ;  /* 0x0000000a001f7308 */ /* 0x000fe20000001000 */
[----:B------:R-:W-:Y:S01]  /*06b0*/  @P3 FMUL R12, R12, 0.25 ;  /* 0x3e8000000c0c3820 */ /* 0x000fe20000400000 */
[----:B0-----:R-:W-:-:S03]  /*06c0*/  FSETP.GT.AND P5, PT, R4, 8.50705917302346158658e+37, PT ;  /* 0x7e8000000400780b */ /* 0x001fc60003fa4000 */
[----:B------:R-:W-:Y:S01]  /*06d0*/  @!P4 FMUL R12, R12, 16777216 ;  /* 0x4b8000000c0cc820 */ /* 0x000fe20000400000 */
[----:B------:R-:W-:Y:S02]  /*06e0*/  FSETP.GEU.AND P3, PT, R4, 1.175494350822287508e-38, PT ;  /* 0x008000000400780b */ /* 0x000fe40003f6e000 */
[----:B------:R-:W0:Y:S01]  /*06f0*/  MUFU.RCP R32, R11 ;  /* 0x0000000b00207308 */ /* 0x000e220000001000 */
[----:B------:R-:W-:-:S04]  /*0700*/  @P2 FMUL R8, R8, 0.25 ;  /* 0x3e80000008082820 */ /* 0x000fc80000400000 */
[----:B------:R-:W-:-:S03]  /*0710*/  @!P6 FMUL R8, R8, 16777216 ;  /* 0x4b8000000808e820 */ /* 0x000fc60000400000 */
[----:B------:R-:W2:Y:S01]  /*0720*/  MUFU.SQRT R30, R26 ;  /* 0x0000001a001e7308 */ /* 0x000ea20000002000 */
[----:B------:R-:W-:-:S04]  /*0730*/  @P5 FMUL R4, R4, 0.25 ;  /* 0x3e80000004045820 */ /* 0x000fc80000400000 */
[----:B------:R-:W-:-:S03]  /*0740*/  @!P3 FMUL R4, R4, 16777216 ;  /* 0x4b8000000404b820 */ /* 0x000fc60000400000 */
[----:B------:R3:W4:Y:S01]  /*0750*/  MUFU.RCP R33, R12 ;  /* 0x0000000c00217308 */ /* 0x0007220000001000 */
[----:B0-----:R-:W-:Y:S01]  /*0760*/  FMUL R32, R32, R7 ;  /* 0x0000000720207220 */ /* 0x001fe20000400000 */
[----:B------:R-:W-:-:S06]  /*0770*/  FADD R23, R23, 9.9999997473787516356e-06 ;  /* 0x3727c5ac17177421 */ /* 0x000fcc0000000000 */
[----:B------:R-:W0:Y:S01]  /*0780*/  MUFU.RCP R34, R8 ;  /* 0x0000000800227308 */ /* 0x000e220000001000 */
[----:B------:R-:W-:-:S07]  /*0790*/  FSEL R9, R45, 1, P2 ;  /* 0x3f8000002d097808 */ /* 0x000fce0001000000 */
[----:B------:R-:W5:Y:S01]  /*07a0*/  MUFU.RCP R10, R4 ;  /* 0x00000004000a7308 */ /* 0x000f620000001000 */
[----:B------:R-:W-:Y:S01]  /*07b0*/  FSEL R7, R45, 1, P5 ;  /* 0x3f8000002d077808 */ /* 0x000fe20002800000 */
[----:B---3--:R-:W-:-:S04]  /*07c0*/  IMAD.WIDE R12, R27, 0x4, R24 ;  /* 0x000000041b0c7825 */ /* 0x008fc800078e0218 */
[----:B------:R-:W-:Y:S01]  /*07d0*/  @!P4 FMUL R6, R6, 16777216 ;  /* 0x4b8000000606c820 */ /* 0x000fe20000400000 */
[----:B------:R-:W-:Y:S01]  /*07e0*/  @!P6 FMUL R9, R9, 16777216 ;  /* 0x4b8000000909e820 */ /* 0x000fe20000400000 */
[----:B--2---:R-:W-:Y:S01]  /*07f0*/  FSETP.GT.AND P4, PT, R30, 8.50705917302346158658e+37, PT ;  /* 0x7e8000001e00780b */ /* 0x004fe20003f84000 */
[----:B------:R-:W-:Y:S01]  /*0800*/  @!P3 FMUL R7, R7, 16777216 ;  /* 0x4b8000000707b820 */ /* 0x000fe20000400000 */
[----:B------:R-:W2:Y:S01]  /*0810*/  MUFU.SQRT R23, R23 ;  /* 0x0000001700177308 */ /* 0x000ea20000002000 */
[----:B------:R-:W-:Y:S01]  /*0820*/  FMUL R31, R31, R0 ;  /* 0x000000001f1f7220 */ /* 0x000fe20000400000 */
[----:B----4-:R-:W-:Y:S01]  /*0830*/  FMUL R33, R33, R6 ;  /* 0x0000000621217220 */ /* 0x010fe20000400000 */
[----:B0-----:R-:W-:Y:S01]  /*0840*/  FMUL R34, R34, R9 ;  /* 0x0000000922227220 */ /* 0x001fe20000400000 */
[----:B------:R-:W3:Y:S01]  /*0850*/  @!P1 LDG.E.EL R35, desc[UR4][R12.64] ;  /* 0x000000040c239981 */ /* 0x000ee2000c2e1900 */
[----:B------:R-:W-:Y:S01]  /*0860*/  CS2R R8, SRZ ;  /* 0x0000000000087805 */ /* 0x000fe2000001ff00 */
[----:B------:R-:W-:-:S02]  /*0870*/  IMAD.MOV.U32 R0, RZ, RZ, RZ ;  /* 0x000000ffff007224 */ /* 0x000fc400078e00ff */
[----:B-----5:R-:W-:Y:S01]  /*0880*/  FMUL R10, R10, R7 ;  /* 0x000000070a0a7220 */ /* 0x020fe20000400000 */
[----:B------:R-:W4:Y:S01]  /*0890*/  @!P1 LDG.E.EL R36, desc[UR4][R12.64] ;  /* 0x000000040c249981 */ /* 0x000f22000c2e1900 */
[----:B------:R-:W-:Y:S01]  /*08a0*/  CS2R R6, SRZ ;  /* 0x0000000000067805 */ /* 0x000fe2000001ff00 */
[----:B------:R-:W-:Y:S01]  /*08b0*/  IMAD.MOV.U32 R4, RZ, RZ, RZ ;  /* 0x000000ffff047224 */ /* 0x000fe200078e00ff */
[C---:B------:R-:W-:Y:S01]  /*08c0*/  FSETP.GEU.AND P5, PT, R30.reuse, 1.175494350822287508e-38, PT ;  /* 0x008000001e00780b */ /* 0x040fe20003fae000 */
[----:B------:R-:W5:Y:S04]  /*08d0*/  @!P1 LDG.E.EL R37, desc[UR4][R12.64] ;  /* 0x000000040c259981 */ /* 0x000f68000c2e1900 */
[----:B------:R0:W3:Y:S01]  /*08e0*/  @!P1 LDG.E.EL R38, desc[UR4][R12.64] ;  /* 0x000000040c269981 */ /* 0x0000e2000c2e1900 */
[----:B------:R-:W-:Y:S01]  /*08f0*/  @P4 FMUL R30, R30, 0.25 ;  /* 0x3e8000001e1e4820 */ /* 0x000fe20000400000 */
[----:B0-----:R-:W-:-:S04]  /*0900*/  IMAD.WIDE R12, R27, 0x4, R16 ;  /* 0x000000041b0c7825 */ /* 0x001fc800078e0210 */
[----:B------:R-:W-:Y:S01]  /*0910*/  IMAD.WIDE R16, R18, 0x4, R16 ;  /* 0x0000000412107825 */ /* 0x000fe200078e0210 */
[----:B--2---:R-:W-:-:S03]  /*0920*/  FSETP.GT.AND P6, PT, R23, 8.50705917302346158658e+37, PT ;  /* 0x7e8000001700780b */ /* 0x004fc60003fc4000 */
[----:B------:R-:W-:Y:S01]  /*0930*/  @!P5 FMUL R30, R30, 16777216 ;  /* 0x4b8000001e1ed820 */ /* 0x000fe20000400000 */
[----:B------:R-:W-:Y:S01]  /*0940*/  IMAD.MOV.U32 R11, RZ, RZ, RZ ;  /* 0x000000ffff0b7224 */ /* 0x000fe200078e00ff */
[----:B------:R-:W2:Y:S04]  /*0950*/  @!P0 LDG.E.EL R9, desc[UR4][R16.64] ;  /* 0x0000000410098981 */ /* 0x000ea8000c2e1900 */
[----:B------:R-:W2:Y:S04]  /*0960*/  @!P0 LDG.E.EL R6, desc[UR4][R16.64] ;  /* 0x0000000410068981 */ /* 0x000ea8000c2e1900 */
[----:B------:R-:W2:Y:S04]  /*0970*/  @!P0 LDG.E.EL R0, desc[UR4][R16.64] ;  /* 0x0000000410008981 */ /* 0x000ea8000c2e1900 */
[----:B------:R0:W2:Y:S01]  /*0980*/  @!P0 LDG.E.EL R4, desc[UR4][R16.64] ;  /* 0x0000000410048981 */ /* 0x0000a2000c2e1900 */
[----:B------:R-:W-:Y:S01]  /*0990*/  IMAD.WIDE R24, R18, 0x4, R24 ;  /* 0x0000000412187825 */ /* 0x000fe200078e0218 */
[----:B------:R-:W-:-:S02]  /*09a0*/  ISETP.GE.AND P3, PT, R27, 0x11e, PT ;  /* 0x0000011e1b00780c */ /* 0x000fc40003f66270 */
[----:B------:R-:W2:Y:S01]  /*09b0*/  @!P1 LDG.E.EL R39, desc[UR4][R12.64] ;  /* 0x000000040c279981 */ /* 0x000ea2000c2e1900 */
[----:B------:R-:W-:-:S03]  /*09c0*/  ISETP.GT.AND P2, PT, R27, 0x11d, !P1 ;  /* 0x0000011d1b00780c */ /* 0x000fc60004f44270 */
[----:B------:R-:W2:Y:S01]  /*09d0*/  @!P1 LDG.E.EL R40, desc[UR4][R12.64] ;  /* 0x000000040c289981 */ /* 0x000ea2000c2e1900 */
[----:B0-----:R-:W-:Y:S01]  /*09e0*/  IMAD R17, R28, 0x4780, R51 ;  /* 0x000047801c117824 */ /* 0x001fe200078e0233 */
[----:B------:R-:W-:Y:S02]  /*09f0*/  FSEL R51, R45, 1, P4 ;  /* 0x3f8000002d337808 */ /* 0x000fe40002000000 */
[----:B------:R-:W2:Y:S03]  /*0a00*/  @!P1 LDG.E.EL R41, desc[UR4][R12.64] ;  /* 0x000000040c299981 */ /* 0x000ea6000c2e1900 */
[----:B------:R-:W-:Y:S01]  /*0a10*/  @!P5 FMUL R51, R51, 16777216 ;  /* 0x4b8000003333d820 */ /* 0x000fe20000400000 */
[C---:B------:R-:W-:Y:S01]  /*0a20*/  FSETP.GEU.AND P5, PT, R23.reuse, 1.175494350822287508e-38, PT ;  /* 0x008000001700780b */ /* 0x040fe20003fae000 */
[----:B------:R-:W-:Y:S01]  /*0a30*/  @P6 FMUL R23, R23, 0.25 ;  /* 0x3e80000017176820 */ /* 0x000fe20000400000 */
[----:B------:R1:W2:Y:S01]  /*0a40*/  @!P1 LDG.E.EL R11, desc[UR4][R12.64] ;  /* 0x000000040c0b9981 */ /* 0x0002a2000c2e1900 */
[----:B------:R0:W0:Y:S01]  /*0a50*/  MUFU.RCP R28, R30 ;  /* 0x0000001e001c7308 */ /* 0x0000220000001000 */
[----:B------:R-:W-:-:S02]  /*0a60*/  ISETP.LT.AND P4, PT, R5, 0x12a00, !P3 ;  /* 0x00012a000500780c */ /* 0x000fc40005f81270 */
[----:B------:R-:W2:Y:S04]  /*0a70*/  @!P0 LDG.E.EL R3, desc[UR4][R24.64] ;  /* 0x0000000418038981 */ /* 0x000ea8000c2e1900 */
[----:B------:R-:W2:Y:S03]  /*0a80*/  @!P0 LDG.E.EL R2, desc[UR4][R24.64] ;  /* 0x0000000418028981 */ /* 0x000ea6000c2e1900 */
[----:B------:R-:W-:Y:S01]  /*0a90*/  @!P5 FMUL R23, R23, 16777216 ;  /* 0x4b8000001717d820 */ /* 0x000fe20000400000 */
[----:B------:R-:W2:Y:S01]  /*0aa0*/  @!P0 LDG.E.EL R7, desc[UR4][R24.64] ;  /* 0x0000000418078981 */ /* 0x000ea2000c2e1900 */
[----:B-1----:R-:W-:Y:S01]  /*0ab0*/  IMAD.WIDE R12, R27, 0x4, R14 ;  /* 0x000000041b0c7825 */ /* 0x002fe200078e020e */
[----:B------:R-:W-:-:S02]  /*0ac0*/  CS2R R26, SRZ ;  /* 0x00000000001a7805 */ /* 0x000fc4000001ff00 */
[----:B------:R1:W2:Y:S01]  /*0ad0*/  @!P0 LDG.E.EL R8, desc[UR4][R24.64] ;  /* 0x0000000418088981 */ /* 0x0002a2000c2e1900 */
[----:B------:R-:W-:Y:S01]  /*0ae0*/  IMAD.WIDE R14, R18, 0x4, R14 ;  /* 0x00000004120e7825 */ /* 0x000fe200078e020e */
[----:B------:R-:W1:Y:S02]  /*0af0*/  MUFU.RCP R23, R23 ;  /* 0x0000001700177308 */ /* 0x000e640000001000 */
[----:B------:R-:W2:Y:S01]  /*0b00*/  @!P1 LDG.E.EL R42, desc[UR4][R12.64] ;  /* 0x000000040c2a9981 */ /* 0x000ea2000c2e1900 */
[----:B------:R-:W-:Y:S01]  /*0b10*/  IMAD.WIDE R16, R17, 0x4, R52 ;  /* 0x0000000411107825 */ /* 0x000fe200078e0234 */
[----:B0-----:R-:W-:Y:S02]  /*0b20*/  FSEL R30, R45, 1, P6 ;  /* 0x3f8000002d1e7808 */ /* 0x001fe40003000000 */
[----:B------:R-:W2:Y:S01]  /*0b30*/  @!P1 LDG.E.EL R43, desc[UR4][R12.64] ;  /* 0x000000040c2b9981 */ /* 0x000ea2000c2e1900 */
[----:B-1----:R-:W-:-:S03]  /*0b40*/  CS2R R24, SRZ ;  /* 0x0000000000187805 */ /* 0x002fc6000001ff00 */
[----:B------:R-:W2:Y:S04]  /*0b50*/  @!P1 LDG.E.EL R44, desc[UR4][R12.64] ;  /* 0x000000040c2c9981 */ /* 0x000ea8000c2e1900 */
[----:B------:R0:W2:Y:S04]  /*0b60*/  @!P1 LDG.E.EL R24, desc[UR4][R12.64] ;  /* 0x000000040c189981 */ /* 0x0000a8000c2e1900 */
[----:B------:R-:W2:Y:S04]  /*0b70*/  @!P0 LDG.E.EL R26, desc[UR4][R14.64] ;  /* 0x000000040e1a8981 */ /* 0x000ea8000c2e1900 */
[----:B------:R-:W2:Y:S01]  /*0b80*/  @!P0 LDG.E.EL R25, desc[UR4][R14.64] ;  /* 0x000000040e198981 */ /* 0x000ea2000c2e1900 */
[----:B0-----:R-:W-:-:S03]  /*0b90*/  CS2R R12, SRZ ;  /* 0x00000000000c7805 */ /* 0x001fc6000001ff00 */
[----:B------:R-:W2:Y:S04]  /*0ba0*/  @!P0 LDG.E.EL R27, desc[UR4][R14.64] ;  /* 0x000000040e1b8981 */ /* 0x000ea8000c2e1900 */
[----:B------:R0:W2:Y:S01]  /*0bb0*/  @!P0 LDG.E.EL R29, desc[UR4][R14.64] ;  /* 0x000000040e1d8981 */ /* 0x0000a2000c2e1900 */
[----:B------:R-:W-:Y:S01]  /*0bc0*/  FMUL R28, R28, R51 ;  /* 0x000000331c1c7220 */ /* 0x000fe20000400000 */
[----:B------:R-:W-:Y:S01]  /*0bd0*/  @!P5 FMUL R30, R30, 16777216 ;  /* 0x4b8000001e1ed820 */ /* 0x000fe20000400000 */
[----:B------:R-:W-:Y:S01]  /*0be0*/  IMAD R51, R22, -0x4a80, R47 ;  /* 0xffffb58016337824 */ /* 0x000fe200078e022f */
[----:B0-----:R-:W-:-:S03]  /*0bf0*/  CS2R R14, SRZ ;  /* 0x00000000000e7805 */ /* 0x001fc6000001ff00 */
[----:B------:R-:W-:-:S03]  /*0c00*/  IMAD R51, R22, 0x4780, R51 ;  /* 0x0000478016337824 */ /* 0x000fc600078e0233 */
[----:B------:R0:W2:Y:S01]  /*0c10*/  @P4 LDG.E.128 R12, desc[UR4][R16.64] ;  /* 0x00000004100c4981 */ /* 0x0000a2000c1e1d00 */
[----:B------:R-:W-:Y:S01]  /*0c20*/  FMUL R30, R23, R30 ;  /* 0x0000001e171e7220 */ /* 0x000fe20000400000 */
[----:B------:R-:W-:Y:S02]  /*0c30*/  IMAD.MOV.U32 R22, RZ, RZ, RZ ;  /* 0x000000ffff167224 */ /* 0x000fe400078e00ff */
[----:B------:R-:W-:Y:S01]  /*0c40*/  IMAD.MOV.U32 R23, RZ, RZ, RZ ;  /* 0x000000ffff177224 */ /* 0x000fe200078e00ff */
[----:B0-----:R-:W-:-:S04]  /*0c50*/  LEA R16, P5, R20, UR6, 0x2 ;  /* 0x0000000614107c11 */ /* 0x001fc8000f8a10ff */
[----:B------:R-:W-:Y:S02]  /*0c60*/  LEA.HI.X R17, R20, UR7, R21, 0x2, P5 ;  /* 0x0000000714117c11 */ /* 0x000fe4000a8f1415 */
[----:B------:R-:W-:-:S06]  /*0c70*/  CS2R R20, SRZ ;  /* 0x0000000000147805 */ /* 0x000fcc000001ff00 */
[----:B------:R0:W3:Y:S01]  /*0c80*/  @P2 LDG.E.128 R20, desc[UR4][R16.64+-0x11e00] ;  /* 0xfee2000410142981 */ /* 0x0000e2000c1e1d00 */
[----:B------:R-:W-:-:S04]  /*0c90*/  FADD R50, R46, 9.9999997473787516356e-06 ;  /* 0x3727c5ac2e327421 */ /* 0x000fc80000000000 */
[----:B------:R-:W1:Y:S02]  /*0ca0*/  MUFU.SQRT R46, R50 ;  /* 0x00000032002e7308 */ /* 0x000e640000002000 */
[C---:B-1----:R-:W-:Y:S02]  /*0cb0*/  FSETP.GT.AND P5, PT, R46.reuse, 8.50705917302346158658e+37, PT ;  /* 0x7e8000002e00780b */ /* 0x042fe40003fa4000 */
[----:B------:R-:W-:Y:S02]  /*0cc0*/  FSETP.GEU.AND P6, PT, R46, 1.175494350822287508e-38, PT ;  /* 0x008000002e00780b */ /* 0x000fe40003fce000 */
[----:B------:R-:W-:-:S09]  /*0cd0*/  FSEL R45, R45, 1, P5 ;  /* 0x3f8000002d2d7808 */ /* 0x000fd20002800000 */
[----:B------:R-:W-:Y:S01]  /*0ce0*/  @P5 FMUL R46, R46, 0.25 ;  /* 0x3e8000002e2e5820 */ /* 0x000fe20000400000 */
[----:B------:R-:W-:Y:S01]  /*0cf0*/  ISETP.GE.AND P5, PT, R18, 0x11e, PT ;  /* 0x0000011e1200780c */ /* 0x000fe20003fa6270 */
[----:B------:R-:W-:Y:S02]  /*0d00*/  @!P6 FMUL R45, R45, 16777216 ;  /* 0x4b8000002d2de820 */ /* 0x000fe40000400000 */
[----:B------:R-:W-:Y:S01]  /*0d10*/  @!P6 FMUL R46, R46, 16777216 ;  /* 0x4b8000002e2ee820 */ /* 0x000fe20000400000 */
[----:B------:R-:W-:Y:S01]  /*0d20*/  ISETP.LT.AND P6, PT, R47, 0x12a00, !P5 ;  /* 0x00012a002f00780c */ /* 0x000fe20006fc1270 */
[----:B------:R-:W-:Y:S01]  /*0d30*/  IMAD.WIDE R52, R51, 0x4, R52 ;  /* 0x0000000433347825 */ /* 0x000fe200078e0234 */
[----:B--2---:R-:W-:Y:S02]  /*0d40*/  SEL R48, R12, RZ, P4 ;  /* 0x000000ff0c307207 */ /* 0x004fe40002000000 */
[----:B------:R-:W-:Y:S02]  /*0d50*/  SEL R47, R13, RZ, P4 ;  /* 0x000000ff0d2f7207 */ /* 0x000fe40002000000 */
[----:B0-----:R-:W-:-:S02]  /*0d60*/  SEL R16, R14, RZ, P4 ;  /* 0x000000ff0e107207 */ /* 0x001fc40002000000 */
[----:B------:R-:W-:Y:S02]  /*0d70*/  SEL R17, R15, RZ, P4 ;  /* 0x000000ff0f117207 */ /* 0x000fe40002000000 */
[----:B------:R-:W-:-:S04]  /*0d80*/  LEA R50, P4, R19, UR6, 0x2 ;  /* 0x0000000613327c11 */ /* 0x000fc8000f8810ff */
[----:B------:R-:W-:Y:S02]  /*0d90*/  LEA.HI.X R51, R19, UR7, R49, 0x2, P4 ;  /* 0x0000000713337c11 */ /* 0x000fe4000a0f1431 */
[----:B------:R-:W-:Y:S02]  /*0da0*/  ISETP.GT.AND P4, PT, R18, 0x11d, !P0 ;  /* 0x0000011d1200780c */ /* 0x000fe40004784270 */
[----:B------:R-:W-:Y:S02]  /*0db0*/  CS2R R12, SRZ ;  /* 0x00000000000c7805 */ /* 0x000fe4000001ff00 */
[----:B------:R-:W-:Y:S02]  /*0dc0*/  CS2R R14, SRZ ;  /* 0x00000000000e7805 */ /* 0x000fe4000001ff00 */
[----:B---3--:R-:W-:-:S04]  /*0dd0*/  SEL R19, R22, RZ, P2 ;  /* 0x000000ff16137207 */ /* 0x008fc80001000000 */
[----:B------:R0:W2:Y:S01]  /*0de0*/  @P6 LDG.E.128 R12, desc[UR4][R52.64] ;  /* 0x00000004340c6981 */ /* 0x0000a2000c1e1d00 */
[----:B------:R-:W-:Y:S02]  /*0df0*/  SEL R18, R23, RZ, P2 ;  /* 0x000000ff17127207 */ /* 0x000fe40001000000 */
[----:B------:R-:W-:Y:S02]  /*0e00*/  SEL R22, R16, R19, !P3 ;  /* 0x0000001310167207 */ /* 0x000fe40005800000 */
[----:B------:R-:W-:Y:S02]  /*0e10*/  SEL R23, R17, R18, !P3 ;  /* 0x0000001211177207 */ /* 0x000fe40005800000 */
[----:B------:R-:W-:Y:S02]  /*0e20*/  CS2R R16, SRZ ;  /* 0x0000000000107805 */ /* 0x000fe4000001ff00 */
[----:B------:R-:W-:-:S06]  /*0e30*/  CS2R R18, SRZ ;  /* 0x0000000000127805 */ /* 0x000fcc000001ff00 */
[----:B------:R-:W3:Y:S01]  /*0e40*/  @P4 LDG.E.128 R16, desc[UR4][R50.64+-0x11e00] ;  /* 0xfee2000432104981 */ /* 0x000ee2000c1e1d00 */
[----:B------:R-:W-:Y:S02]  /*0e50*/  SEL R49, R20, RZ, P2 ;  /* 0x000000ff14317207 */ /* 0x000fe40001000000 */
[----:B0-----:R-:W-:Y:S02]  /*0e60*/  SEL R52, R21, RZ, P2 ;  /* 0x000000ff15347207 */ /* 0x001fe40001000000 */
[----:B------:R-:W-:Y:S02]  /*0e70*/  SEL R20, R48, R49, !P3 ;  /* 0x0000003130147207 */ /* 0x000fe40005800000 */
[----:B------:R-:W-:Y:S01]  /*0e80*/  SEL R21, R47, R52, !P3 ;  /* 0x000000342f157207 */ /* 0x000fe20005800000 */
[----:B------:R-:W-:Y:S02]  /*0e90*/  FADD R47, R23, -R38 ;  /* 0x80000026172f7221 */ /* 0x000fe40000000000 */
[----:B------:R-:W-:-:S02]  /*0ea0*/  FADD R38, R20, -R35 ;  /* 0x8000002314267221 */ /* 0x000fc40000000000 */
[----:B----4-:R-:W-:Y:S01]  /*0eb0*/  FADD R35, R21, -R36 ;  /* 0x8000002415237221 */ /* 0x010fe20000000000 */
[----:B-----5:R-:W-:Y:S01]  /*0ec0*/  FADD R48, R22, -R37 ;  /* 0x8000002516307221 */ /* 0x020fe20000000000 */
[----:B------:R-:W-:Y:S02]  /*0ed0*/  FMUL R37, R34, R47 ;  /* 0x0000002f22257220 */ /* 0x000fe40000400000 */
[----:B------:R-:W-:Y:S01]  /*0ee0*/  FMUL R36, R32, R35 ;  /* 0x0000002320247220 */ /* 0x000fe20000400000 */
[----:B------:R-:W-:Y:S01]  /*0ef0*/  FMUL R47, R33, R48 ;  /* 0x00000030212f7220 */ /* 0x000fe20000400000 */
[----:B------:R-:W0:Y:S01]  /*0f00*/  LDC.64 R34, c[0x0][0x240] ;  /* 0x00009000ff227b82 */ /* 0x000e220000000a00 */
[----:B------:R-:W1:Y:S07]  /*0f10*/  MUFU.RCP R46, R46 ;  /* 0x0000002e002e7308 */ /* 0x000e6e0000001000 */
[----:B------:R-:W4:Y:S01]  /*0f20*/  LDC.64 R32, c[0x0][0x248] ;  /* 0x00009200ff207b82 */ /* 0x000f220000000a00 */
[----:B------:R-:W-:Y:S01]  /*0f30*/  FMUL R31, R31, R38 ;  /* 0x000000261f1f7220 */ /* 0x000fe20000400000 */
[----:B------:R-:W-:Y:S01]  /*0f40*/  FFMA R40, R36, R40, R43 ;  /* 0x0000002824287223 */ /* 0x000fe2000000002b */
[----:B------:R-:W-:Y:S01]  /*0f50*/  FFMA R41, R47, R41, R44 ;  /* 0x000000292f297223 */ /* 0x000fe2000000002c */
[----:B------:R-:W-:Y:S01]  /*0f60*/  FFMA R24, R37, R11, R24 ;  /* 0x0000000b25187223 */ /* 0x000fe20000000018 */
[----:B------:R-:W-:Y:S01]  /*0f70*/  FFMA R39, R31, R39, R42 ;  /* 0x000000271f277223 */ /* 0x000fe2000000002a */
[----:B-1----:R-:W-:-:S03]  /*0f80*/  FMUL R45, R46, R45 ;  /* 0x0000002d2e2d7220 */ /* 0x002fc60000400000 */
[----:B------:R-:W-:Y:S02]  /*0f90*/  FSETP.GEU.AND P2, PT, R24, RZ, PT ;  /* 0x000000ff1800720b */ /* 0x000fe40003f4e000 */
[----:B------:R-:W-:Y:S01]  /*0fa0*/  FSETP.GEU.AND P3, PT, R41, RZ, PT ;  /* 0x000000ff2900720b */ /* 0x000fe20003f6e000 */
[----:B0-----:R-:W-:-:S04]  /*0fb0*/  IMAD.WIDE R34, R5, 0x4, R34 ;  /* 0x0000000405227825 */ /* 0x001fc800078e0222 */
[----:B----4-:R-:W-:Y:S01]  /*0fc0*/  IMAD.WIDE R32, R5, 0x4, R32 ;  /* 0x0000000405207825 */ /* 0x010fe200078e0220 */
[----:B------:R0:W-:Y:S01]  /*0fd0*/  @!P1 STG.E.128 desc[UR4][R34.64], R20 ;  /* 0x0000001422009986 */ /* 0x0001e2000c101d04 */
[----:B--2---:R-:W-:Y:S02]  /*0fe0*/  SEL R12, R12, RZ, P6 ;  /* 0x000000ff0c0c7207 */ /* 0x004fe40003000000 */
[----:B------:R-:W-:Y:S02]  /*0ff0*/  SEL R13, R13, RZ, P6 ;  /* 0x000000ff0d0d7207 */ /* 0x000fe40003000000 */
[----:B------:R-:W-:Y:S02]  /*1000*/  SEL R15, R15, RZ, P6 ;  /* 0x000000ff0f0f7207 */ /* 0x000fe40003000000 */
[----:B------:R-:W-:Y:S02]  /*1010*/  SEL R14, R14, RZ, P6 ;  /* 0x000000ff0e0e7207 */ /* 0x000fe40003000000 */
[----:B---3--:R-:W-:-:S02]  /*1020*/  @P5 SEL R12, R16, RZ, P4 ;  /* 0x000000ff100c5207 */ /* 0x008fc40002000000 */
[----:B------:R-:W-:Y:S02]  /*1030*/  @P5 SEL R13, R17, RZ, P4 ;  /* 0x000000ff110d5207 */ /* 0x000fe40002000000 */
[----:B------:R-:W-:Y:S02]  /*1040*/  @P5 SEL R15, R19, RZ, P4 ;  /* 0x000000ff130f5207 */ /* 0x000fe40002000000 */
[----:B------:R-:W-:Y:S01]  /*1050*/  @P5 SEL R14, R18, RZ, P4 ;  /* 0x000000ff120e5207 */ /* 0x000fe20002000000 */
[----:B------:R-:W-:Y:S01]  /*1060*/  FADD R3, R12, -R3 ;  /* 0x800000030c037221 */ /* 0x000fe20000000000 */
[----:B------:R-:W-:Y:S01]  /*1070*/  FADD R11, R13, -R2 ;  /* 0x800000020d0b7221 */ /* 0x000fe20000000000 */
[----:B------:R-:W-:Y:S02]  /*1080*/  FADD R8, R15, -R8 ;  /* 0x800000080f087221 */ /* 0x000fe40000000000 */
[----:B------:R-:W-:Y:S01]  /*1090*/  FADD R7, R14, -R7 ;  /* 0x800000070e077221 */ /* 0x000fe20000000000 */
[----:B------:R-:W-:Y:S01]  /*10a0*/  FMUL R3, R10, R3 ;  /* 0x000000030a037220 */ /* 0x000fe20000400000 */
[----:B------:R-:W-:Y:S01]  /*10b0*/  FSETP.GEU.AND P4, PT, R40, RZ, PT ;  /* 0x000000ff2800720b */ /* 0x000fe20003f8e000 */
[----:B------:R-:W-:Y:S01]  /*10c0*/  FMUL R28, R28, R11 ;  /* 0x0000000b1c1c7220 */ /* 0x000fe20000400000 */
[----:B------:R-:W-:Y:S01]  /*10d0*/  FSETP.GEU.AND P5, PT, R39, RZ, PT ;  /* 0x000000ff2700720b */ /* 0x000fe20003fae000 */
[----:B------:R-:W-:Y:S01]  /*10e0*/  FMUL R2, R45, R8 ;  /* 0x000000082d027220 */ /* 0x000fe20000400000 */
[----:B------:R-:W-:Y:S01]  /*10f0*/  FMUL R30, R30, R7 ;  /* 0x000000071e1e7220 */ /* 0x000fe20000400000 */
[----:B------:R-:W-:Y:S01]  /*1100*/  FFMA R3, R3, R9, R26 ;  /* 0x0000000903037223 */ /* 0x000fe2000000001a */
[----:B------:R-:W-:Y:S01]  /*1110*/  SEL R11, R24, RZ, P2 ;  /* 0x000000ff180b7207 */ /* 0x000fe20001000000 */
[----:B------:R-:W-:Y:S01]  /*1120*/  FFMA R6, R28, R6, R25 ;  /* 0x000000061c067223 */ /* 0x000fe20000000019 */
[----:B------:R-:W-:Y:S01]  /*1130*/  SEL R10, R41, RZ, P3 ;  /* 0x000000ff290a7207 */ /* 0x000fe20001800000 */
[----:B------:R-:W-:Y:S01]  /*1140*/  FFMA R2, R2, R4, R29 ;  /* 0x0000000402027223 */ /* 0x000fe2000000001d */
[----:B------:R-:W-:Y:S01]  /*1150*/  SEL R9, R40, RZ, P4 ;  /* 0x000000ff28097207 */ /* 0x000fe20002000000 */
[----:B------:R-:W-:Y:S01]  /*1160*/  FFMA R0, R30, R0, R27 ;  /* 0x000000001e007223 */ /* 0x000fe2000000001b */
[----:B------:R-:W-:Y:S01]  /*1170*/  SEL R8, R39, RZ, P5 ;  /* 0x000000ff27087207 */ /* 0x000fe20002800000 */
[----:B------:R0:W-:Y:S01]  /*1180*/  @!P0 STG.E.128 desc[UR4][R34.64+0x800], R12 ;  /* 0x0008000c22008986 */ /* 0x0001e2000c101d04 */
[----:B------:R-:W-:-:S02]  /*1190*/  FSETP.GEU.AND P3, PT, R6, RZ, PT ;  /* 0x000000ff0600720b */ /* 0x000fc40003f6e000 */
[----:B------:R-:W-:Y:S01]  /*11a0*/  FSETP.GEU.AND P2, PT, R0, RZ, PT ;  /* 0x000000ff0000720b */ /* 0x000fe20003f4e000 */
[----:B------:R0:W-:Y:S01]  /*11b0*/  @!P1 STG.E.128 desc[UR4][R32.64], R8 ;  /* 0x0000000820009986 */ /* 0x0001e2000c101d04 */
[C---:B------:R-:W-:Y:S02]  /*11c0*/  FSETP.GEU.AND P1, PT, R2.reuse, RZ, PT ;  /* 0x000000ff0200720b */ /* 0x040fe40003f2e000 */
[----:B------:R-:W-:Y:S02]  /*11d0*/  FSETP.GEU.AND P4, PT, R3, RZ, PT ;  /* 0x000000ff0300720b */ /* 0x000fe40003f8e000 */
[----:B------:R-:W-:Y:S02]  /*11e0*/  SEL R19, R2, RZ, P1 ;  /* 0x000000ff02137207 */ /* 0x000fe40000800000 */
[----:B------:R-:W-:Y:S02]  /*11f0*/  SEL R18, R0, RZ, P2 ;  /* 0x000000ff00127207 */ /* 0x000fe40001000000 */
[----:B------:R-:W-:-:S02]  /*1200*/  SEL R17, R6, RZ, P3 ;  /* 0x000000ff06117207 */ /* 0x000fc40001800000 */
[----:B------:R-:W-:Y:S01]  /*1210*/  SEL R16, R3, RZ, P4 ;  /* 0x000000ff03107207 */ /* 0x000fe20002000000 */
[----:B0-----:R-:W-:Y:S06]  /*1220*/  @P0 EXIT ;  /* 0x000000000000094d */ /* 0x001fec0003800000 */
[----:B------:R-:W-:Y:S01]  /*1230*/  STG.E.128 desc[UR4][R32.64+0x800], R16 ;  /* 0x0008001020007986 */ /* 0x000fe2000c101d04 */
[----:B------:R-:W-:Y:S05]  /*1240*/  EXIT ;  /* 0x000000000000794d */ /* 0x000fea0003800000 */
.L_x_0:
[----:B------:R-:W-:-:S00]  /*1250*/  BRA `(.L_x_0) ;  /* 0xfffffffc00fc7947 */ /* 0x000fc0000383ffff */
[----:B------:R-:W-:-:S00]  /*1260*/  NOP ;  /* 0x0000000000007918 */ /* 0x000fc00000000000 */
        /* <DEDUP_REMOVED lines=9> */
.L_x_1:


//--------------------- .nv.global.init           --------------------------
	.section	.nv.global.init,"aw",@progbits
.nv.global.init:
	.type		_$_str,@object
	.size		_$_str,(_$_str_$_2 - _$_str)
_$_str:
        /*0000*/ 	.byte	0x5f, 0x5f, 0x43, 0x55, 0x44, 0x41, 0x5f, 0x46, 0x54, 0x5a, 0x00
	.type		_$_str_$_2,@object
	.size		_$_str_$_2,(.L_1 - _$_str_$_2)
_$_str_$_2:
        /*000b*/ 	.byte	0x5f, 0x5f, 0x43, 0x55, 0x44, 0x41, 0x5f, 0x50, 0x52, 0x45, 0x43, 0x5f, 0x53, 0x51, 0x52, 0x54
        /*001b*/ 	.byte	0x00
.L_1:


//--------------------- .nv.constant0.triton_poi_fused__native_batch_norm_legit_no_training_cat_relu_40 --------------------------
	.section	.nv.constant0.triton_poi_fused__native_batch_norm_legit_no_training_cat_relu_40,"a",@progbits
	.sectionflags	@""
	.align	4
.nv.constant0.triton_poi_fused__native_batch_norm_legit_no_training_cat_relu_40:
	.zero		596
